//
// Generated by NVIDIA NVVM Compiler
//
// Compiler Build ID: CL-36424714
// Cuda compilation tools, release 13.0, V13.0.88
// Based on NVVM 20.0.0
//

.version 9.0
.target sm_100
.address_size 64

	// .globl	_Z9transposePiS_ii
.extern .shared .align 16 .b8 s[];

.visible .entry _Z9transposePiS_ii(
	.param .u64 .ptr .align 1 _Z9transposePiS_ii_param_0,
	.param .u64 .ptr .align 1 _Z9transposePiS_ii_param_1,
	.param .u32 _Z9transposePiS_ii_param_2,
	.param .u32 _Z9transposePiS_ii_param_3
)
{
	.reg .pred 	%p<4>;
	.reg .b32 	%r<28>;
	.reg .b64 	%rd<9>;

	ld.param.u64 	%rd1, [_Z9transposePiS_ii_param_0];
	ld.param.u64 	%rd2, [_Z9transposePiS_ii_param_1];
	ld.param.u32 	%r9, [_Z9transposePiS_ii_param_2];
	ld.param.u32 	%r10, [_Z9transposePiS_ii_param_3];
	mov.u32 	%r1, %tid.x;
	mov.u32 	%r11, %ctaid.x;
	mov.u32 	%r12, %ntid.x;
	mul.lo.s32 	%r2, %r11, %r12;
	add.s32 	%r3, %r2, %r1;
	mov.u32 	%r4, %tid.y;
	mov.u32 	%r13, %ctaid.y;
	mov.u32 	%r5, %ntid.y;
	mul.lo.s32 	%r6, %r13, %r5;
	add.s32 	%r14, %r6, %r4;
	setp.ge.s32 	%p1, %r3, %r10;
	setp.ge.s32 	%p2, %r14, %r9;
	or.pred  	%p3, %p1, %p2;
	@%p3 bra 	$L__BB0_2;
	cvta.to.global.u64 	%rd3, %rd1;
	cvta.to.global.u64 	%rd4, %rd2;
	mad.lo.s32 	%r15, %r9, %r14, %r3;
	mul.wide.s32 	%rd5, %r15, 4;
	add.s64 	%rd6, %rd3, %rd5;
	ld.global.u32 	%r16, [%rd6];
	mad.lo.s32 	%r17, %r1, %r5, %r4;
	shl.b32 	%r18, %r17, 2;
	mov.u32 	%r19, s;
	add.s32 	%r20, %r19, %r18;
	st.shared.u32 	[%r20], %r16;
	bar.sync 	0;
	add.s32 	%r21, %r6, %r1;
	add.s32 	%r22, %r2, %r4;
	mad.lo.s32 	%r23, %r4, %r5, %r1;
	shl.b32 	%r24, %r23, 2;
	add.s32 	%r25, %r19, %r24;
	ld.shared.u32 	%r26, [%r25];
	mad.lo.s32 	%r27, %r9, %r22, %r21;
	mul.wide.s32 	%rd7, %r27, 4;
	add.s64 	%rd8, %rd4, %rd7;
	st.global.u32 	[%rd8], %r26;
$L__BB0_2:
	ret;

}


// ===== COMPILED SASS (sm_100) =====

	.target	sm_100

	.elftype	@"ET_EXEC"


//--------------------- .note.nv.tkinfo           --------------------------
	.section	.note.nv.tkinfo,"",@"SHT_NOTE"
	.sectionflags	@"SHF_NOTE_NV_TKINFO"
	.tkinfo
        /*0018*/ 	.word	0x00000002
        /*0030*/ 	.string	""
        /*0030*/ 	.string	"ptxas"
        /*0030*/ 	.string	"Cuda compilation tools, release 13.0, V13.0.88"
        /*0030*/ 	.string	"Build cuda_13.0.r13.0/compiler.36424714_0"
        /*0030*/ 	.string	"-arch sm_100 -m 64 "



//--------------------- .note.nv.cuinfo           --------------------------
	.section	.note.nv.cuinfo,"",@"SHT_NOTE"
	.sectionflags	@"SHF_NOTE_NV_CUINFO"
        /*0018*/ 	.short	0x0002
        /*001a*/ 	.short	0x0064
        /*001c*/ 	.short	0x0082
	.zero		2


//--------------------- .nv.info                  --------------------------
	.section	.nv.info,"",@"SHT_CUDA_INFO"
	.align	4


	//----- nvinfo : EIATTR_REGCOUNT
	.align		4
        /*0000*/ 	.byte	0x04, 0x2f
        /*0002*/ 	.short	(.L_1 - .L_0)
	.align		4
.L_0:
        /*0004*/ 	.word	index@(_Z9transposePiS_ii)
        /*0008*/ 	.word	0x0000000c


	//----- nvinfo : EIATTR_FRAME_SIZE
	.align		4
.L_1:
        /*000c*/ 	.byte	0x04, 0x11
        /*000e*/ 	.short	(.L_3 - .L_2)
	.align		4
.L_2:
        /*0010*/ 	.word	index@(_Z9transposePiS_ii)
        /*0014*/ 	.word	0x00000000


	//----- nvinfo : EIATTR_MIN_STACK_SIZE
	.align		4
.L_3:
        /*0018*/ 	.byte	0x04, 0x12
        /*001a*/ 	.short	(.L_5 - .L_4)
	.align		4
.L_4:
        /*001c*/ 	.word	index@(_Z9transposePiS_ii)
        /*0020*/ 	.word	0x00000000
.L_5:


//--------------------- .nv.compat                --------------------------
	.section	.nv.compat,"",@"SHT_CUDA_COMPAT_INFO"
	.align	4
        /*0000*/ 	.byte	0x02, 0x09, 0x00, 0x00, 0x02, 0x02, 0x01, 0x00, 0x02, 0x05, 0x05, 0x00, 0x03, 0x07, 0x01, 0x01
        /*0010*/ 	.byte	0x02, 0x03, 0x00, 0x00, 0x02, 0x06, 0x01, 0x00, 0x04, 0x0b, 0x08, 0x00, 0x09, 0x00, 0x00, 0x00
        /*0020*/ 	.byte	0x00, 0x00, 0x00, 0x00


//--------------------- .nv.info._Z9transposePiS_ii --------------------------
	.section	.nv.info._Z9transposePiS_ii,"",@"SHT_CUDA_INFO"
	.sectionflags	@""
	.align	4


	//----- nvinfo : EIATTR_CUDA_API_VERSION
	.align		4
        /*0000*/ 	.byte	0x04, 0x37
        /*0002*/ 	.short	(.L_7 - .L_6)
.L_6:
        /*0004*/ 	.word	0x00000082


	//----- nvinfo : EIATTR_KPARAM_INFO
	.align		4
.L_7:
        /*0008*/ 	.byte	0x04, 0x17
        /*000a*/ 	.short	(.L_9 - .L_8)
.L_8:
        /*000c*/ 	.word	0x00000000
        /*0010*/ 	.short	0x0003
        /*0012*/ 	.short	0x0014
        /*0014*/ 	.byte	0x00, 0xf0, 0x11, 0x00


	//----- nvinfo : EIATTR_KPARAM_INFO
	.align		4
.L_9:
        /*0018*/ 	.byte	0x04, 0x17
        /*001a*/ 	.short	(.L_11 - .L_10)
.L_10:
        /*001c*/ 	.word	0x00000000
        /*0020*/ 	.short	0x0002
        /*0022*/ 	.short	0x0010
        /*0024*/ 	.byte	0x00, 0xf0, 0x11, 0x00


	//----- nvinfo : EIATTR_KPARAM_INFO
	.align		4
.L_11:
        /*0028*/ 	.byte	0x04, 0x17
        /*002a*/ 	.short	(.L_13 - .L_12)
.L_12:
        /*002c*/ 	.word	0x00000000
        /*0030*/ 	.short	0x0001
        /*0032*/ 	.short	0x0008
        /*0034*/ 	.byte	0x00, 0xf5, 0x21, 0x00


	//----- nvinfo : EIATTR_KPARAM_INFO
	.align		4
.L_13:
        /*0038*/ 	.byte	0x04, 0x17
        /*003a*/ 	.short	(.L_15 - .L_14)
.L_14:
        /*003c*/ 	.word	0x00000000
        /*0040*/ 	.short	0x0000
        /*0042*/ 	.short	0x0000
        /*0044*/ 	.byte	0x00, 0xf5, 0x21, 0x00


	//----- nvinfo : EIATTR_SPARSE_MMA_MASK
	.align		4
.L_15:
        /*0048*/ 	.byte	0x03, 0x50
        /*004a*/ 	.short	0x0000


	//----- nvinfo : EIATTR_MAXREG_COUNT
	.align		4
        /*004c*/ 	.byte	0x03, 0x1b
        /*004e*/ 	.short	0x00ff


	//----- nvinfo : EIATTR_NUM_BARRIERS
	.align		4
        /*0050*/ 	.byte	0x02, 0x4c
        /*0052*/ 	.byte	0x01
	.zero		1


	//----- nvinfo : EIATTR_MERCURY_ISA_VERSION
	.align		4
        /*0054*/ 	.byte	0x03, 0x5f
        /*0056*/ 	.short	0x0101


	//----- nvinfo : EIATTR_VRC_CTA_INIT_COUNT
	.align		4
        /*0058*/ 	.byte	0x02, 0x4a
	.zero		1
	.zero		1


	//----- nvinfo : EIATTR_EXIT_INSTR_OFFSETS
	.align		4
        /*005c*/ 	.byte	0x04, 0x1c
        /*005e*/ 	.short	(.L_17 - .L_16)


	//   ....[0]....
.L_16:
        /*0060*/ 	.word	0x000000e0


	//   ....[1]....
        /*0064*/ 	.word	0x00000240


	//----- nvinfo : EIATTR_CBANK_PARAM_SIZE
	.align		4
.L_17:
        /*0068*/ 	.byte	0x03, 0x19
        /*006a*/ 	.short	0x0018


	//----- nvinfo : EIATTR_PARAM_CBANK
	.align		4
        /*006c*/ 	.byte	0x04, 0x0a
        /*006e*/ 	.short	(.L_19 - .L_18)
	.align		4
.L_18:
        /*0070*/ 	.word	index@(.nv.constant0._Z9transposePiS_ii)
        /*0074*/ 	.short	0x0380
        /*0076*/ 	.short	0x0018


	//----- nvinfo : EIATTR_SW_WAR
	.align		4
.L_19:
        /*0078*/ 	.byte	0x04, 0x36
        /*007a*/ 	.short	(.L_21 - .L_20)
.L_20:
        /*007c*/ 	.word	0x00000008
.L_21:


//--------------------- .nv.callgraph             --------------------------
	.section	.nv.callgraph,"",@"SHT_CUDA_CALLGRAPH"
	.align	4
	.sectionentsize	8
	.align		4
        /*0000*/ 	.word	0x00000000
	.align		4
        /*0004*/ 	.word	0xffffffff
	.align		4
        /*0008*/ 	.word	0x00000000
	.align		4
        /*000c*/ 	.word	0xfffffffe
	.align		4
        /*0010*/ 	.word	0x00000000
	.align		4
        /*0014*/ 	.word	0xfffffffd
	.align		4
        /*0018*/ 	.word	0x00000000
	.align		4
        /*001c*/ 	.word	0xfffffffc


//--------------------- .text._Z9transposePiS_ii  --------------------------
	.section	.text._Z9transposePiS_ii,"ax",@progbits
	.align	128
        .global         _Z9transposePiS_ii
        .type           _Z9transposePiS_ii,@function
        .size           _Z9transposePiS_ii,(.L_x_1 - _Z9transposePiS_ii)
        .other          _Z9transposePiS_ii,@"STO_CUDA_ENTRY STV_DEFAULT"
_Z9transposePiS_ii:
.text._Z9transposePiS_ii:
[----:B------:R-:W-:Y:S01]  /*0000*/  LDC R1, c[0x0][0x37c] ;  /* 0x0000df00ff017b82 */ /* 0x000fe20000000800 */
[----:B------:R-:W0:Y:S07]  /*0010*/  S2R R8, SR_TID.Y ;  /* 0x0000000000087919 */ /* 0x000e2e0000002200 */
[----:B------:R-:W1:Y:S01]  /*0020*/  S2UR UR5, SR_CTAID.Y ;  /* 0x00000000000579c3 */ /* 0x000e620000002600 */
[----:B------:R-:W2:Y:S01]  /*0030*/  LDCU UR6, c[0x0][0x360] ;  /* 0x00006c00ff0677ac */ /* 0x000ea20008000800 */
[----:B------:R-:W3:Y:S01]  /*0040*/  S2R R7, SR_TID.X ;  /* 0x0000000000077919 */ /* 0x000ee20000002100 */
[----:B------:R-:W1:Y:S05]  /*0050*/  LDCU UR10, c[0x0][0x364] ;  /* 0x00006c80ff0a77ac */ /* 0x000e6a0008000800 */
[----:B------:R-:W2:Y:S01]  /*0060*/  S2UR UR4, SR_CTAID.X ;  /* 0x00000000000479c3 */ /* 0x000ea20000002500 */
[----:B------:R-:W4:Y:S01]  /*0070*/  LDCU.64 UR12, c[0x0][0x390] ;  /* 0x00007200ff0c77ac */ /* 0x000f220008000a00 */
[----:B-1----:R-:W-:-:S06]  /*0080*/  UIMAD UR5, UR5, UR10, URZ ;  /* 0x0000000a050572a4 */ /* 0x002fcc000f8e02ff */
[----:B0-----:R-:W-:Y:S01]  /*0090*/  IADD3 R5, PT, PT, R8, UR5, RZ ;  /* 0x0000000508057c10 */ /* 0x001fe2000fffe0ff */
[----:B--2---:R-:W-:-:S03]  /*00a0*/  UIMAD UR4, UR4, UR6, URZ ;  /* 0x00000006040472a4 */ /* 0x004fc6000f8e02ff */
[----:B----4-:R-:W-:-:S03]  /*00b0*/  ISETP.GE.AND P0, PT, R5, UR12, PT ;  /* 0x0000000c05007c0c */ /* 0x010fc6000bf06270 */
[----:B---3--:R-:W-:-:S04]  /*00c0*/  IADD3 R0, PT, PT, R7, UR4, RZ ;  /* 0x0000000407007c10 */ /* 0x008fc8000fffe0ff */
[----:B------:R-:W-:-:S13]  /*00d0*/  ISETP.GE.OR P0, PT, R0, UR13, P0 ;  /* 0x0000000d00007c0c */ /* 0x000fda0008706670 */
[----:B------:R-:W-:Y:S05]  /*00e0*/  @P0 EXIT ;  /* 0x000000000000094d */ /* 0x000fea0003800000 */
[----:B------:R-:W0:Y:S01]  /*00f0*/  LDC.64 R2, c[0x0][0x380] ;  /* 0x0000e000ff027b82 */ /* 0x000e220000000a00 */
[----:B------:R-:W1:Y:S01]  /*0100*/  LDCU.64 UR8, c[0x0][0x358] ;  /* 0x00006b00ff0877ac */ /* 0x000e620008000a00 */
[----:B------:R-:W-:-:S04]  /*0110*/  IMAD R5, R5, UR12, R0 ;  /* 0x0000000c05057c24 */ /* 0x000fc8000f8e0200 */
[----:B0-----:R-:W-:-:S05]  /*0120*/  IMAD.WIDE R2, R5, 0x4, R2 ;  /* 0x0000000405027825 */ /* 0x001fca00078e0202 */
[----:B-1----:R0:W2:Y:S01]  /*0130*/  LDG.E R0, desc[UR8][R2.64] ;  /* 0x0000000802007981 */ /* 0x0020a2000c1e1900 */
[----:B------:R-:W1:Y:S01]  /*0140*/  S2UR UR7, SR_CgaCtaId ;  /* 0x00000000000779c3 */ /* 0x000e620000008800 */
[----:B------:R-:W-:Y:S01]  /*0150*/  UMOV UR6, 0x400 ;  /* 0x0000040000067882 */ /* 0x000fe20000000000 */
[----:B------:R-:W-:Y:S02]  /*0160*/  IMAD R4, R7, UR10, R8 ;  /* 0x0000000a07047c24 */ /* 0x000fe4000f8e0208 */
[----:B------:R-:W-:-:S04]  /*0170*/  IMAD R6, R8, UR10, R7 ;  /* 0x0000000a08067c24 */ /* 0x000fc8000f8e0207 */
[----:B0-----:R-:W0:Y:S01]  /*0180*/  LDC.64 R2, c[0x0][0x388] ;  /* 0x0000e200ff027b82 */ /* 0x001e220000000a00 */
[----:B-1----:R-:W-:-:S06]  /*0190*/  ULEA UR6, UR7, UR6, 0x18 ;  /* 0x0000000607067291 */ /* 0x002fcc000f8ec0ff */
[----:B------:R-:W-:Y:S02]  /*01a0*/  LEA R5, R4, UR6, 0x2 ;  /* 0x0000000604057c11 */ /* 0x000fe4000f8e10ff */
[----:B------:R-:W-:Y:S02]  /*01b0*/  LEA R6, R6, UR6, 0x2 ;  /* 0x0000000606067c11 */ /* 0x000fe4000f8e10ff */
[----:B------:R-:W-:Y:S02]  /*01c0*/  IADD3 R4, PT, PT, R7, UR5, RZ ;  /* 0x0000000507047c10 */ /* 0x000fe4000fffe0ff */
[----:B------:R-:W-:-:S05]  /*01d0*/  IADD3 R7, PT, PT, R8, UR4, RZ ;  /* 0x0000000408077c10 */ /* 0x000fca000fffe0ff */
[----:B------:R-:W-:-:S04]  /*01e0*/  IMAD R7, R7, UR12, R4 ;  /* 0x0000000c07077c24 */ /* 0x000fc8000f8e0204 */
[----:B0-----:R-:W-:Y:S01]  /*01f0*/  IMAD.WIDE R2, R7, 0x4, R2 ;  /* 0x0000000407027825 */ /* 0x001fe200078e0202 */
[----:B--2---:R-:W-:Y:S01]  /*0200*/  STS [R5], R0 ;  /* 0x0000000005007388 */ /* 0x004fe20000000800 */
[----:B------:R-:W-:Y:S06]  /*0210*/  BAR.SYNC.DEFER_BLOCKING 0x0 ;  /* 0x0000000000007b1d */ /* 0x000fec0000010000 */
[----:B------:R-:W0:Y:S04]  /*0220*/  LDS R9, [R6] ;  /* 0x0000000006097984 */ /* 0x000e280000000800 */
[----:B0-----:R-:W-:Y:S01]  /*0230*/  STG.E desc[UR8][R2.64], R9 ;  /* 0x0000000902007986 */ /* 0x001fe2000c101908 */
[----:B------:R-:W-:Y:S05]  /*0240*/  EXIT ;  /* 0x000000000000794d */ /* 0x000fea0003800000 */
.L_x_0:
[----:B------:R-:W-:-:S00]  /*0250*/  BRA `(.L_x_0) ;  /* 0xfffffffc00fc7947 */ /* 0x000fc0000383ffff */
[----:B------:R-:W-:-:S00]  /*0260*/  NOP ;  /* 0x0000000000007918 */ /* 0x000fc00000000000 */
        /* <DEDUP_REMOVED lines=9> */
.L_x_1:


//--------------------- .nv.shared._Z9transposePiS_ii --------------------------
	.section	.nv.shared._Z9transposePiS_ii,"aw",@nobits
	.sectionflags	@""
	.align	16
	.zero		1024


//--------------------- .nv.shared.reserved.0     --------------------------
	.section	.nv.shared.reserved.0,"aw",@nobits
	.weak		__nv_reservedSMEM_offset_0_alias
	.size		__nv_reservedSMEM_offset_0_alias, 0, 64
	.other		__nv_reservedSMEM_offset_0_alias,@"STO_CUDA_RESERVED_SHARED STV_DEFAULT"
__nv_reservedSMEM_offset_0_alias:
	.zero		0
	.zero		64


//--------------------- .nv.constant0._Z9transposePiS_ii --------------------------
	.section	.nv.constant0._Z9transposePiS_ii,"a",@progbits
	.sectionflags	@""
	.align	4
.nv.constant0._Z9transposePiS_ii:
	.zero		920


//--------------------- SYMBOLS --------------------------

	.type		.nv.reservedSmem.offset0,@object
	.size		.nv.reservedSmem.offset0,0x4
	.type		.nv.reservedSmem.cap,@object
	.size		.nv.reservedSmem.cap,0x4
